//
// Generated by NVIDIA NVVM Compiler
//
// Compiler Build ID: CL-36424714
// Cuda compilation tools, release 13.0, V13.0.88
// Based on NVVM 20.0.0
//

.version 9.0
.target sm_100
.address_size 64

	// .globl	_Z13hammingKernelPKmPbj

.visible .entry _Z13hammingKernelPKmPbj(
	.param .u64 .ptr .align 1 _Z13hammingKernelPKmPbj_param_0,
	.param .u64 .ptr .align 1 _Z13hammingKernelPKmPbj_param_1,
	.param .u32 _Z13hammingKernelPKmPbj_param_2
)
{
	.reg .pred 	%p<12>;
	.reg .b16 	%rs<2>;
	.reg .b32 	%r<20>;
	.reg .b64 	%rd<14>;

	ld.param.u64 	%rd1, [_Z13hammingKernelPKmPbj_param_0];
	ld.param.u64 	%rd2, [_Z13hammingKernelPKmPbj_param_1];
	ld.param.u32 	%r4, [_Z13hammingKernelPKmPbj_param_2];
	mov.u32 	%r5, %ctaid.x;
	mov.u32 	%r6, %ctaid.y;
	mov.u32 	%r7, %ntid.y;
	mov.u32 	%r8, %tid.y;
	mad.lo.s32 	%r9, %r6, %r7, %r8;
	setp.ge.u32 	%p2, %r5, %r4;
	setp.ge.u32 	%p3, %r9, %r5;
	or.pred  	%p4, %p2, %p3;
	@%p4 bra 	$L__BB0_3;
	cvta.to.global.u64 	%rd3, %rd1;
	shl.b32 	%r10, %r5, 5;
	mov.u32 	%r11, %tid.x;
	add.s32 	%r12, %r10, %r11;
	mul.wide.u32 	%rd4, %r12, 8;
	add.s64 	%rd5, %rd3, %rd4;
	ld.global.u64 	%rd6, [%rd5];
	shl.b32 	%r13, %r9, 5;
	add.s32 	%r14, %r13, %r11;
	mul.wide.u32 	%rd7, %r14, 8;
	add.s64 	%rd8, %rd3, %rd7;
	ld.global.u64 	%rd9, [%rd8];
	xor.b64  	%rd10, %rd9, %rd6;
	popc.b64 	%r15, %rd10;
	setp.gt.u32 	%p5, %r15, 1;
	mov.b32 	%r16, -1;
	vote.sync.any.pred 	%p1, %p5, %r16;
	setp.eq.s32 	%p6, %r15, 1;
	vote.sync.ballot.b32 	%r3, %p6, %r16;
	bar.warp.sync 	-1;
	setp.ne.s32 	%p8, %r11, 0;
	@%p8 bra 	$L__BB0_3;
	popc.b32 	%r18, %r3;
	not.pred 	%p9, %p1;
	setp.eq.s32 	%p10, %r18, 1;
	and.pred  	%p11, %p9, %p10;
	selp.u16 	%rs1, 1, 0, %p11;
	mad.lo.s32 	%r19, %r4, %r5, %r9;
	cvt.u64.u32 	%rd11, %r19;
	cvta.to.global.u64 	%rd12, %rd2;
	add.s64 	%rd13, %rd12, %rd11;
	st.global.u8 	[%rd13], %rs1;
$L__BB0_3:
	ret;

}


// ===== COMPILED SASS (sm_100) =====

	.target	sm_100

	.elftype	@"ET_EXEC"


//--------------------- .note.nv.tkinfo           --------------------------
	.section	.note.nv.tkinfo,"",@"SHT_NOTE"
	.sectionflags	@"SHF_NOTE_NV_TKINFO"
	.tkinfo
        /*0018*/ 	.word	0x00000002
        /*0030*/ 	.string	""
        /*0030*/ 	.string	"ptxas"
        /*0030*/ 	.string	"Cuda compilation tools, release 13.0, V13.0.88"
        /*0030*/ 	.string	"Build cuda_13.0.r13.0/compiler.36424714_0"
        /*0030*/ 	.string	"-arch sm_100 -m 64 "



//--------------------- .note.nv.cuinfo           --------------------------
	.section	.note.nv.cuinfo,"",@"SHT_NOTE"
	.sectionflags	@"SHF_NOTE_NV_CUINFO"
        /*0018*/ 	.short	0x0002
        /*001a*/ 	.short	0x0064
        /*001c*/ 	.short	0x0082
	.zero		2


//--------------------- .nv.info                  --------------------------
	.section	.nv.info,"",@"SHT_CUDA_INFO"
	.align	4


	//----- nvinfo : EIATTR_REGCOUNT
	.align		4
        /*0000*/ 	.byte	0x04, 0x2f
        /*0002*/ 	.short	(.L_1 - .L_0)
	.align		4
.L_0:
        /*0004*/ 	.word	index@(_Z13hammingKernelPKmPbj)
        /*0008*/ 	.word	0x0000000d


	//----- nvinfo : EIATTR_FRAME_SIZE
	.align		4
.L_1:
        /*000c*/ 	.byte	0x04, 0x11
        /*000e*/ 	.short	(.L_3 - .L_2)
	.align		4
.L_2:
        /*0010*/ 	.word	index@(_Z13hammingKernelPKmPbj)
        /*0014*/ 	.word	0x00000000


	//----- nvinfo : EIATTR_MIN_STACK_SIZE
	.align		4
.L_3:
        /*0018*/ 	.byte	0x04, 0x12
        /*001a*/ 	.short	(.L_5 - .L_4)
	.align		4
.L_4:
        /*001c*/ 	.word	index@(_Z13hammingKernelPKmPbj)
        /*0020*/ 	.word	0x00000000
.L_5:


//--------------------- .nv.compat                --------------------------
	.section	.nv.compat,"",@"SHT_CUDA_COMPAT_INFO"
	.align	4
        /*0000*/ 	.byte	0x02, 0x09, 0x00, 0x00, 0x02, 0x02, 0x01, 0x00, 0x02, 0x05, 0x05, 0x00, 0x03, 0x07, 0x01, 0x01
        /*0010*/ 	.byte	0x02, 0x03, 0x00, 0x00, 0x02, 0x06, 0x01, 0x00, 0x04, 0x0b, 0x08, 0x00, 0x09, 0x00, 0x00, 0x00
        /*0020*/ 	.byte	0x00, 0x00, 0x00, 0x00


//--------------------- .nv.info._Z13hammingKernelPKmPbj --------------------------
	.section	.nv.info._Z13hammingKernelPKmPbj,"",@"SHT_CUDA_INFO"
	.sectionflags	@""
	.align	4


	//----- nvinfo : EIATTR_CUDA_API_VERSION
	.align		4
        /*0000*/ 	.byte	0x04, 0x37
        /*0002*/ 	.short	(.L_7 - .L_6)
.L_6:
        /*0004*/ 	.word	0x00000082


	//----- nvinfo : EIATTR_KPARAM_INFO
	.align		4
.L_7:
        /*0008*/ 	.byte	0x04, 0x17
        /*000a*/ 	.short	(.L_9 - .L_8)
.L_8:
        /*000c*/ 	.word	0x00000000
        /*0010*/ 	.short	0x0002
        /*0012*/ 	.short	0x0010
        /*0014*/ 	.byte	0x00, 0xf0, 0x11, 0x00


	//----- nvinfo : EIATTR_KPARAM_INFO
	.align		4
.L_9:
        /*0018*/ 	.byte	0x04, 0x17
        /*001a*/ 	.short	(.L_11 - .L_10)
.L_10:
        /*001c*/ 	.word	0x00000000
        /*0020*/ 	.short	0x0001
        /*0022*/ 	.short	0x0008
        /*0024*/ 	.byte	0x00, 0xf5, 0x21, 0x00


	//----- nvinfo : EIATTR_KPARAM_INFO
	.align		4
.L_11:
        /*0028*/ 	.byte	0x04, 0x17
        /*002a*/ 	.short	(.L_13 - .L_12)
.L_12:
        /*002c*/ 	.word	0x00000000
        /*0030*/ 	.short	0x0000
        /*0032*/ 	.short	0x0000
        /*0034*/ 	.byte	0x00, 0xf5, 0x21, 0x00


	//----- nvinfo : EIATTR_SPARSE_MMA_MASK
	.align		4
.L_13:
        /*0038*/ 	.byte	0x03, 0x50
        /*003a*/ 	.short	0x0000


	//----- nvinfo : EIATTR_MAXREG_COUNT
	.align		4
        /*003c*/ 	.byte	0x03, 0x1b
        /*003e*/ 	.short	0x00ff


	//----- nvinfo : EIATTR_MERCURY_ISA_VERSION
	.align		4
        /*0040*/ 	.byte	0x03, 0x5f
        /*0042*/ 	.short	0x0101


	//----- nvinfo : EIATTR_COOP_GROUP_MASK_REGIDS
	.align		4
        /*0044*/ 	.byte	0x04, 0x29
        /*0046*/ 	.short	(.L_15 - .L_14)


	//   ....[0]....
.L_14:
        /*0048*/ 	.word	0xffffffff


	//   ....[1]....
        /*004c*/ 	.word	0xffffffff


	//   ....[2]....
        /*0050*/ 	.word	0xffffffff


	//----- nvinfo : EIATTR_COOP_GROUP_INSTR_OFFSETS
	.align		4
.L_15:
        /*0054*/ 	.byte	0x04, 0x28
        /*0056*/ 	.short	(.L_17 - .L_16)


	//   ....[0]....
.L_16:
        /*0058*/ 	.word	0x00000140


	//   ....[1]....
        /*005c*/ 	.word	0x000001c0


	//   ....[2]....
        /*0060*/ 	.word	0x000001d0


	//----- nvinfo : EIATTR_VRC_CTA_INIT_COUNT
	.align		4
.L_17:
        /*0064*/ 	.byte	0x02, 0x4a
	.zero		1
	.zero		1


	//----- nvinfo : EIATTR_EXIT_INSTR_OFFSETS
	.align		4
        /*0068*/ 	.byte	0x04, 0x1c
        /*006a*/ 	.short	(.L_19 - .L_18)


	//   ....[0]....
.L_18:
        /*006c*/ 	.word	0x00000090


	//   ....[1]....
        /*0070*/ 	.word	0x000001e0


	//   ....[2]....
        /*0074*/ 	.word	0x00000270


	//----- nvinfo : EIATTR_CBANK_PARAM_SIZE
	.align		4
.L_19:
        /*0078*/ 	.byte	0x03, 0x19
        /*007a*/ 	.short	0x0014


	//----- nvinfo : EIATTR_PARAM_CBANK
	.align		4
        /*007c*/ 	.byte	0x04, 0x0a
        /*007e*/ 	.short	(.L_21 - .L_20)
	.align		4
.L_20:
        /*0080*/ 	.word	index@(.nv.constant0._Z13hammingKernelPKmPbj)
        /*0084*/ 	.short	0x0380
        /*0086*/ 	.short	0x0014


	//----- nvinfo : EIATTR_SW_WAR
	.align		4
.L_21:
        /*0088*/ 	.byte	0x04, 0x36
        /*008a*/ 	.short	(.L_23 - .L_22)
.L_22:
        /*008c*/ 	.word	0x00000008
.L_23:


//--------------------- .nv.callgraph             --------------------------
	.section	.nv.callgraph,"",@"SHT_CUDA_CALLGRAPH"
	.align	4
	.sectionentsize	8
	.align		4
        /*0000*/ 	.word	0x00000000
	.align		4
        /*0004*/ 	.word	0xffffffff
	.align		4
        /*0008*/ 	.word	0x00000000
	.align		4
        /*000c*/ 	.word	0xfffffffe
	.align		4
        /*0010*/ 	.word	0x00000000
	.align		4
        /*0014*/ 	.word	0xfffffffd
	.align		4
        /*0018*/ 	.word	0x00000000
	.align		4
        /*001c*/ 	.word	0xfffffffc


//--------------------- .text._Z13hammingKernelPKmPbj --------------------------
	.section	.text._Z13hammingKernelPKmPbj,"ax",@progbits
	.align	128
        .global         _Z13hammingKernelPKmPbj
        .type           _Z13hammingKernelPKmPbj,@function
        .size           _Z13hammingKernelPKmPbj,(.L_x_1 - _Z13hammingKernelPKmPbj)
        .other          _Z13hammingKernelPKmPbj,@"STO_CUDA_ENTRY STV_DEFAULT"
_Z13hammingKernelPKmPbj:
.text._Z13hammingKernelPKmPbj:
[----:B------:R-:W-:Y:S01]  /*0000*/  LDC R1, c[0x0][0x37c] ;  /* 0x0000df00ff017b82 */ /* 0x000fe20000000800 */
[----:B------:R-:W0:Y:S07]  /*0010*/  S2R R3, SR_TID.Y ;  /* 0x0000000000037919 */ /* 0x000e2e0000002200 */
[----:B------:R-:W0:Y:S01]  /*0020*/  S2UR UR4, SR_CTAID.Y ;  /* 0x00000000000479c3 */ /* 0x000e220000002600 */
[----:B------:R-:W1:Y:S01]  /*0030*/  LDCU UR6, c[0x0][0x390] ;  /* 0x00007200ff0677ac */ /* 0x000e620008000800 */
[----:B------:R-:W2:Y:S06]  /*0040*/  S2R R9, SR_CTAID.X ;  /* 0x0000000000097919 */ /* 0x000eac0000002500 */
[----:B------:R-:W0:Y:S02]  /*0050*/  LDC R0, c[0x0][0x364] ;  /* 0x0000d900ff007b82 */ /* 0x000e240000000800 */
[----:B0-----:R-:W-:-:S05]  /*0060*/  IMAD R0, R0, UR4, R3 ;  /* 0x0000000400007c24 */ /* 0x001fca000f8e0203 */
[----:B--2---:R-:W-:-:S04]  /*0070*/  ISETP.GE.U32.AND P0, PT, R0, R9, PT ;  /* 0x000000090000720c */ /* 0x004fc80003f06070 */
[----:B-1----:R-:W-:-:S13]  /*0080*/  ISETP.GE.U32.OR P0, PT, R9, UR6, P0 ;  /* 0x0000000609007c0c */ /* 0x002fda0008706470 */
[----:B------:R-:W-:Y:S05]  /*0090*/  @P0 EXIT ;  /* 0x000000000000094d */ /* 0x000fea0003800000 */
[----:B------:R-:W0:Y:S01]  /*00a0*/  S2R R8, SR_TID.X ;  /* 0x0000000000087919 */ /* 0x000e220000002100 */
[----:B------:R-:W1:Y:S01]  /*00b0*/  LDC.64 R4, c[0x0][0x380] ;  /* 0x0000e000ff047b82 */ /* 0x000e620000000a00 */
[----:B------:R-:W2:Y:S01]  /*00c0*/  LDCU.64 UR4, c[0x0][0x358] ;  /* 0x00006b00ff0477ac */ /* 0x000ea20008000a00 */
[--C-:B0-----:R-:W-:Y:S02]  /*00d0*/  IMAD R3, R9, 0x20, R8.reuse ;  /* 0x0000002009037824 */ /* 0x101fe400078e0208 */
[----:B------:R-:W-:Y:S02]  /*00e0*/  IMAD R7, R0, 0x20, R8 ;  /* 0x0000002000077824 */ /* 0x000fe400078e0208 */
[----:B-1----:R-:W-:-:S04]  /*00f0*/  IMAD.WIDE.U32 R2, R3, 0x8, R4 ;  /* 0x0000000803027825 */ /* 0x002fc800078e0004 */
[----:B------:R-:W-:Y:S02]  /*0100*/  IMAD.WIDE.U32 R4, R7, 0x8, R4 ;  /* 0x0000000807047825 */ /* 0x000fe400078e0004 */
[----:B--2---:R-:W2:Y:S04]  /*0110*/  LDG.E.64 R2, desc[UR4][R2.64] ;  /* 0x0000000402027981 */ /* 0x004ea8000c1e1b00 */
[----:B------:R-:W2:Y:S01]  /*0120*/  LDG.E.64 R4, desc[UR4][R4.64] ;  /* 0x0000000404047981 */ /* 0x000ea2000c1e1b00 */
[----:B------:R-:W-:Y:S01]  /*0130*/  ISETP.NE.AND P2, PT, R8, RZ, PT ;  /* 0x000000ff0800720c */ /* 0x000fe20003f45270 */
[----:B------:R-:W-:Y:S01]  /*0140*/  NOP ;  /* 0x0000000000007918 */ /* 0x000fe20000000000 */
[----:B--2---:R-:W-:Y:S02]  /*0150*/  LOP3.LUT R7, R5, R3, RZ, 0x3c, !PT ;  /* 0x0000000305077212 */ /* 0x004fe400078e3cff */
[----:B------:R-:W-:-:S04]  /*0160*/  LOP3.LUT R10, R4, R2, RZ, 0x3c, !PT ;  /* 0x00000002040a7212 */ /* 0x000fc800078e3cff */
[----:B------:R-:W-:Y:S08]  /*0170*/  POPC R6, R10 ;  /* 0x0000000a00067309 */ /* 0x000ff00000000000 */
[----:B------:R-:W0:Y:S02]  /*0180*/  POPC R7, R7 ;  /* 0x0000000700077309 */ /* 0x000e240000000000 */
[----:B0-----:R-:W-:-:S05]  /*0190*/  IMAD.IADD R6, R6, 0x1, R7 ;  /* 0x0000000106067824 */ /* 0x001fca00078e0207 */
[C---:B------:R-:W-:Y:S02]  /*01a0*/  ISETP.GT.U32.AND P0, PT, R6.reuse, 0x1, PT ;  /* 0x000000010600780c */ /* 0x040fe40003f04070 */
[----:B------:R-:W-:-:S11]  /*01b0*/  ISETP.NE.AND P1, PT, R6, 0x1, PT ;  /* 0x000000010600780c */ /* 0x000fd60003f25270 */
[----:B------:R-:W-:Y:S02]  /*01c0*/  VOTE.ANY P0, P0 ;  /* 0x0000000000ff7806 */ /* 0x000fe40000000100 */
[----:B------:R-:W-:Y:S01]  /*01d0*/  VOTE.ANY R4, PT, !P1 ;  /* 0x0000000000047806 */ /* 0x000fe200048e0100 */
[----:B------:R-:W-:Y:S10]  /*01e0*/  @P2 EXIT ;  /* 0x000000000000294d */ /* 0x000ff40003800000 */
[----:B------:R-:W0:Y:S01]  /*01f0*/  LDCU.64 UR8, c[0x0][0x388] ;  /* 0x00007100ff0877ac */ /* 0x000e220008000a00 */
[----:B------:R-:W1:Y:S01]  /*0200*/  POPC R4, R4 ;  /* 0x0000000400047309 */ /* 0x000e620000000000 */
[----:B------:R-:W-:Y:S01]  /*0210*/  IMAD R0, R9, UR6, R0 ;  /* 0x0000000609007c24 */ /* 0x000fe2000f8e0200 */
[----:B-1----:R-:W-:-:S04]  /*0220*/  ISETP.EQ.AND P0, PT, R4, 0x1, !P0 ;  /* 0x000000010400780c */ /* 0x002fc80004702270 */
[----:B0-----:R-:W-:Y:S02]  /*0230*/  IADD3 R2, P1, PT, R0, UR8, RZ ;  /* 0x0000000800027c10 */ /* 0x001fe4000ff3e0ff */
[----:B------:R-:W-:-:S03]  /*0240*/  SEL R5, RZ, 0x1, !P0 ;  /* 0x00000001ff057807 */ /* 0x000fc60004000000 */
[----:B------:R-:W-:-:S05]  /*0250*/  IMAD.X R3, RZ, RZ, UR9, P1 ;  /* 0x00000009ff037e24 */ /* 0x000fca00088e06ff */
[----:B------:R-:W-:Y:S01]  /*0260*/  STG.E.U8 desc[UR4][R2.64], R5 ;  /* 0x0000000502007986 */ /* 0x000fe2000c101104 */
[----:B------:R-:W-:Y:S05]  /*0270*/  EXIT ;  /* 0x000000000000794d */ /* 0x000fea0003800000 */
.L_x_0:
[----:B------:R-:W-:-:S00]  /*0280*/  BRA `(.L_x_0) ;  /* 0xfffffffc00fc7947 */ /* 0x000fc0000383ffff */
[----:B------:R-:W-:-:S00]  /*0290*/  NOP ;  /* 0x0000000000007918 */ /* 0x000fc00000000000 */
        /* <DEDUP_REMOVED lines=14> */
.L_x_1:


//--------------------- .nv.shared.reserved.0     --------------------------
	.section	.nv.shared.reserved.0,"aw",@nobits
	.weak		__nv_reservedSMEM_offset_0_alias
	.size		__nv_reservedSMEM_offset_0_alias, 0, 64
	.other		__nv_reservedSMEM_offset_0_alias,@"STO_CUDA_RESERVED_SHARED STV_DEFAULT"
__nv_reservedSMEM_offset_0_alias:
	.zero		0
	.zero		64


//--------------------- .nv.constant0._Z13hammingKernelPKmPbj --------------------------
	.section	.nv.constant0._Z13hammingKernelPKmPbj,"a",@progbits
	.sectionflags	@""
	.align	4
.nv.constant0._Z13hammingKernelPKmPbj:
	.zero		916


//--------------------- SYMBOLS --------------------------

	.type		.nv.reservedSmem.offset0,@object
	.size		.nv.reservedSmem.offset0,0x4
